//
// Generated by NVIDIA NVVM Compiler
//
// Compiler Build ID: CL-36424714
// Cuda compilation tools, release 13.0, V13.0.88
// Based on NVVM 20.0.0
//

.version 9.0
.target sm_100
.address_size 64

	// .globl	ComputeTotient
.global .align 8 .u64 devCount;

.visible .entry ComputeTotient(
	.param .u64 ComputeTotient_param_0,
	.param .u64 ComputeTotient_param_1
)
{


	ret;

}


// ===== COMPILED SASS (sm_100) =====

	.target	sm_100

	.elftype	@"ET_EXEC"


//--------------------- .note.nv.tkinfo           --------------------------
	.section	.note.nv.tkinfo,"",@"SHT_NOTE"
	.sectionflags	@"SHF_NOTE_NV_TKINFO"
	.tkinfo
        /*0018*/ 	.word	0x00000002
        /*0030*/ 	.string	""
        /*0030*/ 	.string	"ptxas"
        /*0030*/ 	.string	"Cuda compilation tools, release 13.0, V13.0.88"
        /*0030*/ 	.string	"Build cuda_13.0.r13.0/compiler.36424714_0"
        /*0030*/ 	.string	"-arch sm_100 -m 64 "



//--------------------- .note.nv.cuinfo           --------------------------
	.section	.note.nv.cuinfo,"",@"SHT_NOTE"
	.sectionflags	@"SHF_NOTE_NV_CUINFO"
        /*0018*/ 	.short	0x0002
        /*001a*/ 	.short	0x0064
        /*001c*/ 	.short	0x0082
	.zero		2


//--------------------- .nv.info                  --------------------------
	.section	.nv.info,"",@"SHT_CUDA_INFO"
	.align	4


	//----- nvinfo : EIATTR_REGCOUNT
	.align		4
        /*0000*/ 	.byte	0x04, 0x2f
        /*0002*/ 	.short	(.L_2 - .L_1)
	.align		4
.L_1:
        /*0004*/ 	.word	index@(ComputeTotient)
        /*0008*/ 	.word	0x00000004


	//----- nvinfo : EIATTR_FRAME_SIZE
	.align		4
.L_2:
        /*000c*/ 	.byte	0x04, 0x11
        /*000e*/ 	.short	(.L_4 - .L_3)
	.align		4
.L_3:
        /*0010*/ 	.word	index@(ComputeTotient)
        /*0014*/ 	.word	0x00000000


	//----- nvinfo : EIATTR_MIN_STACK_SIZE
	.align		4
.L_4:
        /*0018*/ 	.byte	0x04, 0x12
        /*001a*/ 	.short	(.L_6 - .L_5)
	.align		4
.L_5:
        /*001c*/ 	.word	index@(ComputeTotient)
        /*0020*/ 	.word	0x00000000
.L_6:


//--------------------- .nv.compat                --------------------------
	.section	.nv.compat,"",@"SHT_CUDA_COMPAT_INFO"
	.align	4
        /*0000*/ 	.byte	0x02, 0x09, 0x00, 0x00, 0x02, 0x02, 0x01, 0x00, 0x02, 0x05, 0x05, 0x00, 0x03, 0x07, 0x01, 0x01
        /*0010*/ 	.byte	0x02, 0x03, 0x00, 0x00, 0x02, 0x06, 0x01, 0x00, 0x04, 0x0b, 0x08, 0x00, 0x09, 0x00, 0x00, 0x00
        /*0020*/ 	.byte	0x00, 0x00, 0x00, 0x00


//--------------------- .nv.info.ComputeTotient   --------------------------
	.section	.nv.info.ComputeTotient,"",@"SHT_CUDA_INFO"
	.sectionflags	@""
	.align	4


	//----- nvinfo : EIATTR_CUDA_API_VERSION
	.align		4
        /*0000*/ 	.byte	0x04, 0x37
        /*0002*/ 	.short	(.L_8 - .L_7)
.L_7:
        /*0004*/ 	.word	0x00000082


	//----- nvinfo : EIATTR_KPARAM_INFO
	.align		4
.L_8:
        /*0008*/ 	.byte	0x04, 0x17
        /*000a*/ 	.short	(.L_10 - .L_9)
.L_9:
        /*000c*/ 	.word	0x00000000
        /*0010*/ 	.short	0x0001
        /*0012*/ 	.short	0x0008
        /*0014*/ 	.byte	0x00, 0xf0, 0x21, 0x00


	//----- nvinfo : EIATTR_KPARAM_INFO
	.align		4
.L_10:
        /*0018*/ 	.byte	0x04, 0x17
        /*001a*/ 	.short	(.L_12 - .L_11)
.L_11:
        /*001c*/ 	.word	0x00000000
        /*0020*/ 	.short	0x0000
        /*0022*/ 	.short	0x0000
        /*0024*/ 	.byte	0x00, 0xf0, 0x21, 0x00


	//----- nvinfo : EIATTR_SPARSE_MMA_MASK
	.align		4
.L_12:
        /*0028*/ 	.byte	0x03, 0x50
        /*002a*/ 	.short	0x0000


	//----- nvinfo : EIATTR_MAXREG_COUNT
	.align		4
        /*002c*/ 	.byte	0x03, 0x1b
        /*002e*/ 	.short	0x00ff


	//----- nvinfo : EIATTR_MERCURY_ISA_VERSION
	.align		4
        /*0030*/ 	.byte	0x03, 0x5f
        /*0032*/ 	.short	0x0101


	//----- nvinfo : EIATTR_VRC_CTA_INIT_COUNT
	.align		4
        /*0034*/ 	.byte	0x02, 0x4a
	.zero		1
	.zero		1


	//----- nvinfo : EIATTR_EXIT_INSTR_OFFSETS
	.align		4
        /*0038*/ 	.byte	0x04, 0x1c
        /*003a*/ 	.short	(.L_14 - .L_13)


	//   ....[0]....
.L_13:
        /*003c*/ 	.word	0x00000010


	//----- nvinfo : EIATTR_CBANK_PARAM_SIZE
	.align		4
.L_14:
        /*0040*/ 	.byte	0x03, 0x19
        /*0042*/ 	.short	0x0010


	//----- nvinfo : EIATTR_PARAM_CBANK
	.align		4
        /*0044*/ 	.byte	0x04, 0x0a
        /*0046*/ 	.short	(.L_16 - .L_15)
	.align		4
.L_15:
        /*0048*/ 	.word	index@(.nv.constant0.ComputeTotient)
        /*004c*/ 	.short	0x0380
        /*004e*/ 	.short	0x0010


	//----- nvinfo : EIATTR_SW_WAR
	.align		4
.L_16:
        /*0050*/ 	.byte	0x04, 0x36
        /*0052*/ 	.short	(.L_18 - .L_17)
.L_17:
        /*0054*/ 	.word	0x00000008
.L_18:


//--------------------- .nv.callgraph             --------------------------
	.section	.nv.callgraph,"",@"SHT_CUDA_CALLGRAPH"
	.align	4
	.sectionentsize	8
	.align		4
        /*0000*/ 	.word	0x00000000
	.align		4
        /*0004*/ 	.word	0xffffffff
	.align		4
        /*0008*/ 	.word	0x00000000
	.align		4
        /*000c*/ 	.word	0xfffffffe
	.align		4
        /*0010*/ 	.word	0x00000000
	.align		4
        /*0014*/ 	.word	0xfffffffd
	.align		4
        /*0018*/ 	.word	0x00000000
	.align		4
        /*001c*/ 	.word	0xfffffffc


//--------------------- .nv.constant4             --------------------------
	.section	.nv.constant4,"a",@progbits
	.align	8
	.align		8
.nv.constant4:
        /*0000*/ 	.dword	devCount


//--------------------- .text.ComputeTotient      --------------------------
	.section	.text.ComputeTotient,"ax",@progbits
	.align	128
        .global         ComputeTotient
        .type           ComputeTotient,@function
        .size           ComputeTotient,(.L_x_1 - ComputeTotient)
        .other          ComputeTotient,@"STO_CUDA_ENTRY STV_DEFAULT"
ComputeTotient:
.text.ComputeTotient:
[----:B------:R-:W-:Y:S01]  /*0000*/  LDC R1, c[0x0][0x37c] ;  /* 0x0000df00ff017b82 */ /* 0x000fe20000000800 */
[----:B------:R-:W-:Y:S05]  /*0010*/  EXIT ;  /* 0x000000000000794d */ /* 0x000fea0003800000 */
.L_x_0:
[----:B------:R-:W-:-:S00]  /*0020*/  BRA `(.L_x_0) ;  /* 0xfffffffc00fc7947 */ /* 0x000fc0000383ffff */
[----:B------:R-:W-:-:S00]  /*0030*/  NOP ;  /* 0x0000000000007918 */ /* 0x000fc00000000000 */
        /* <DEDUP_REMOVED lines=12> */
.L_x_1:


//--------------------- .nv.shared.reserved.0     --------------------------
	.section	.nv.shared.reserved.0,"aw",@nobits
	.weak		__nv_reservedSMEM_offset_0_alias
	.size		__nv_reservedSMEM_offset_0_alias, 0, 64
	.other		__nv_reservedSMEM_offset_0_alias,@"STO_CUDA_RESERVED_SHARED STV_DEFAULT"
__nv_reservedSMEM_offset_0_alias:
	.zero		0
	.zero		64


//--------------------- .nv.global                --------------------------
	.section	.nv.global,"aw",@nobits
	.align	8
.nv.global:
	.type		devCount,@object
	.size		devCount,(.L_0 - devCount)
devCount:
	.zero		8
.L_0:


//--------------------- .nv.constant0.ComputeTotient --------------------------
	.section	.nv.constant0.ComputeTotient,"a",@progbits
	.sectionflags	@""
	.align	4
.nv.constant0.ComputeTotient:
	.zero		912


//--------------------- SYMBOLS --------------------------

	.type		.nv.reservedSmem.offset0,@object
	.size		.nv.reservedSmem.offset0,0x4
